//
// Generated by NVIDIA NVVM Compiler
//
// Compiler Build ID: CL-36424714
// Cuda compilation tools, release 13.0, V13.0.88
// Based on NVVM 20.0.0
//

.version 9.0
.target sm_100
.address_size 64

	// .globl	_Z30simple_softmax_backward_kernelPfPKfS1_ii

.visible .entry _Z30simple_softmax_backward_kernelPfPKfS1_ii(
	.param .u64 .ptr .align 1 _Z30simple_softmax_backward_kernelPfPKfS1_ii_param_0,
	.param .u64 .ptr .align 1 _Z30simple_softmax_backward_kernelPfPKfS1_ii_param_1,
	.param .u64 .ptr .align 1 _Z30simple_softmax_backward_kernelPfPKfS1_ii_param_2,
	.param .u32 _Z30simple_softmax_backward_kernelPfPKfS1_ii_param_3,
	.param .u32 _Z30simple_softmax_backward_kernelPfPKfS1_ii_param_4
)
{
	.reg .pred 	%p<20>;
	.reg .b32 	%r<46>;
	.reg .b32 	%f<172>;
	.reg .b64 	%rd<73>;

	ld.param.u64 	%rd30, [_Z30simple_softmax_backward_kernelPfPKfS1_ii_param_0];
	ld.param.u64 	%rd28, [_Z30simple_softmax_backward_kernelPfPKfS1_ii_param_1];
	ld.param.u64 	%rd29, [_Z30simple_softmax_backward_kernelPfPKfS1_ii_param_2];
	ld.param.u32 	%r29, [_Z30simple_softmax_backward_kernelPfPKfS1_ii_param_3];
	ld.param.u32 	%r28, [_Z30simple_softmax_backward_kernelPfPKfS1_ii_param_4];
	cvta.to.global.u64 	%rd1, %rd30;
	mov.u32 	%r30, %ctaid.x;
	mov.u32 	%r31, %ntid.x;
	mov.u32 	%r32, %tid.x;
	mad.lo.s32 	%r1, %r30, %r31, %r32;
	setp.ge.s32 	%p1, %r1, %r29;
	@%p1 bra 	$L__BB0_26;
	cvta.to.global.u64 	%rd2, %rd29;
	cvta.to.global.u64 	%rd3, %rd28;
	mul.lo.s32 	%r33, %r28, %r1;
	cvt.s64.s32 	%rd4, %r33;
	mul.wide.s32 	%rd31, %r33, 4;
	add.s64 	%rd5, %rd3, %rd31;
	add.s64 	%rd6, %rd2, %rd31;
	setp.lt.s32 	%p2, %r28, 1;
	mov.f32 	%f170, 0f00000000;
	@%p2 bra 	$L__BB0_14;
	and.b32  	%r2, %r28, 15;
	setp.lt.u32 	%p3, %r28, 16;
	mov.f32 	%f170, 0f00000000;
	mov.b32 	%r37, 0;
	@%p3 bra 	$L__BB0_5;
	and.b32  	%r37, %r28, 2147483632;
	neg.s32 	%r41, %r37;
	shl.b64 	%rd32, %rd4, 2;
	add.s64 	%rd33, %rd32, 32;
	add.s64 	%rd69, %rd2, %rd33;
	add.s64 	%rd68, %rd3, %rd33;
	mov.f32 	%f170, 0f00000000;
$L__BB0_4:
	.pragma "nounroll";
	ld.global.f32 	%f18, [%rd69+-32];
	ld.global.f32 	%f19, [%rd68+-32];
	fma.rn.f32 	%f20, %f18, %f19, %f170;
	ld.global.f32 	%f21, [%rd69+-28];
	ld.global.f32 	%f22, [%rd68+-28];
	fma.rn.f32 	%f23, %f21, %f22, %f20;
	ld.global.f32 	%f24, [%rd69+-24];
	ld.global.f32 	%f25, [%rd68+-24];
	fma.rn.f32 	%f26, %f24, %f25, %f23;
	ld.global.f32 	%f27, [%rd69+-20];
	ld.global.f32 	%f28, [%rd68+-20];
	fma.rn.f32 	%f29, %f27, %f28, %f26;
	ld.global.f32 	%f30, [%rd69+-16];
	ld.global.f32 	%f31, [%rd68+-16];
	fma.rn.f32 	%f32, %f30, %f31, %f29;
	ld.global.f32 	%f33, [%rd69+-12];
	ld.global.f32 	%f34, [%rd68+-12];
	fma.rn.f32 	%f35, %f33, %f34, %f32;
	ld.global.f32 	%f36, [%rd69+-8];
	ld.global.f32 	%f37, [%rd68+-8];
	fma.rn.f32 	%f38, %f36, %f37, %f35;
	ld.global.f32 	%f39, [%rd69+-4];
	ld.global.f32 	%f40, [%rd68+-4];
	fma.rn.f32 	%f41, %f39, %f40, %f38;
	ld.global.f32 	%f42, [%rd69];
	ld.global.f32 	%f43, [%rd68];
	fma.rn.f32 	%f44, %f42, %f43, %f41;
	ld.global.f32 	%f45, [%rd69+4];
	ld.global.f32 	%f46, [%rd68+4];
	fma.rn.f32 	%f47, %f45, %f46, %f44;
	ld.global.f32 	%f48, [%rd69+8];
	ld.global.f32 	%f49, [%rd68+8];
	fma.rn.f32 	%f50, %f48, %f49, %f47;
	ld.global.f32 	%f51, [%rd69+12];
	ld.global.f32 	%f52, [%rd68+12];
	fma.rn.f32 	%f53, %f51, %f52, %f50;
	ld.global.f32 	%f54, [%rd69+16];
	ld.global.f32 	%f55, [%rd68+16];
	fma.rn.f32 	%f56, %f54, %f55, %f53;
	ld.global.f32 	%f57, [%rd69+20];
	ld.global.f32 	%f58, [%rd68+20];
	fma.rn.f32 	%f59, %f57, %f58, %f56;
	ld.global.f32 	%f60, [%rd69+24];
	ld.global.f32 	%f61, [%rd68+24];
	fma.rn.f32 	%f62, %f60, %f61, %f59;
	ld.global.f32 	%f63, [%rd69+28];
	ld.global.f32 	%f64, [%rd68+28];
	fma.rn.f32 	%f170, %f63, %f64, %f62;
	add.s32 	%r41, %r41, 16;
	add.s64 	%rd69, %rd69, 64;
	add.s64 	%rd68, %rd68, 64;
	setp.eq.s32 	%p4, %r41, 0;
	@%p4 bra 	$L__BB0_5;
	bra.uni 	$L__BB0_4;
$L__BB0_5:
	setp.eq.s32 	%p5, %r2, 0;
	@%p5 bra 	$L__BB0_14;
	and.b32  	%r6, %r28, 7;
	setp.lt.u32 	%p6, %r2, 8;
	@%p6 bra 	$L__BB0_8;
	mul.wide.u32 	%rd34, %r37, 4;
	add.s64 	%rd35, %rd6, %rd34;
	ld.global.f32 	%f66, [%rd35];
	add.s64 	%rd36, %rd5, %rd34;
	ld.global.f32 	%f67, [%rd36];
	fma.rn.f32 	%f68, %f66, %f67, %f170;
	ld.global.f32 	%f69, [%rd35+4];
	ld.global.f32 	%f70, [%rd36+4];
	fma.rn.f32 	%f71, %f69, %f70, %f68;
	ld.global.f32 	%f72, [%rd35+8];
	ld.global.f32 	%f73, [%rd36+8];
	fma.rn.f32 	%f74, %f72, %f73, %f71;
	ld.global.f32 	%f75, [%rd35+12];
	ld.global.f32 	%f76, [%rd36+12];
	fma.rn.f32 	%f77, %f75, %f76, %f74;
	ld.global.f32 	%f78, [%rd35+16];
	ld.global.f32 	%f79, [%rd36+16];
	fma.rn.f32 	%f80, %f78, %f79, %f77;
	ld.global.f32 	%f81, [%rd35+20];
	ld.global.f32 	%f82, [%rd36+20];
	fma.rn.f32 	%f83, %f81, %f82, %f80;
	ld.global.f32 	%f84, [%rd35+24];
	ld.global.f32 	%f85, [%rd36+24];
	fma.rn.f32 	%f86, %f84, %f85, %f83;
	ld.global.f32 	%f87, [%rd35+28];
	ld.global.f32 	%f88, [%rd36+28];
	fma.rn.f32 	%f170, %f87, %f88, %f86;
	add.s32 	%r37, %r37, 8;
$L__BB0_8:
	setp.eq.s32 	%p7, %r6, 0;
	@%p7 bra 	$L__BB0_14;
	and.b32  	%r9, %r28, 3;
	setp.lt.u32 	%p8, %r6, 4;
	@%p8 bra 	$L__BB0_11;
	mul.wide.u32 	%rd37, %r37, 4;
	add.s64 	%rd38, %rd6, %rd37;
	ld.global.f32 	%f90, [%rd38];
	add.s64 	%rd39, %rd5, %rd37;
	ld.global.f32 	%f91, [%rd39];
	fma.rn.f32 	%f92, %f90, %f91, %f170;
	ld.global.f32 	%f93, [%rd38+4];
	ld.global.f32 	%f94, [%rd39+4];
	fma.rn.f32 	%f95, %f93, %f94, %f92;
	ld.global.f32 	%f96, [%rd38+8];
	ld.global.f32 	%f97, [%rd39+8];
	fma.rn.f32 	%f98, %f96, %f97, %f95;
	ld.global.f32 	%f99, [%rd38+12];
	ld.global.f32 	%f100, [%rd39+12];
	fma.rn.f32 	%f170, %f99, %f100, %f98;
	add.s32 	%r37, %r37, 4;
$L__BB0_11:
	setp.eq.s32 	%p9, %r9, 0;
	@%p9 bra 	$L__BB0_14;
	shl.b64 	%rd40, %rd4, 2;
	mul.wide.u32 	%rd41, %r37, 4;
	add.s64 	%rd42, %rd40, %rd41;
	add.s64 	%rd67, %rd3, %rd42;
	add.s64 	%rd66, %rd2, %rd42;
	neg.s32 	%r40, %r9;
$L__BB0_13:
	.pragma "nounroll";
	ld.global.f32 	%f101, [%rd66];
	ld.global.f32 	%f102, [%rd67];
	fma.rn.f32 	%f170, %f101, %f102, %f170;
	add.s64 	%rd67, %rd67, 4;
	add.s64 	%rd66, %rd66, 4;
	add.s32 	%r40, %r40, 1;
	setp.ne.s32 	%p10, %r40, 0;
	@%p10 bra 	$L__BB0_13;
$L__BB0_14:
	setp.lt.s32 	%p11, %r28, 1;
	@%p11 bra 	$L__BB0_26;
	and.b32  	%r15, %r28, 7;
	setp.lt.u32 	%p12, %r28, 8;
	mov.b32 	%r43, 0;
	@%p12 bra 	$L__BB0_18;
	and.b32  	%r43, %r28, 2147483640;
	neg.s32 	%r42, %r43;
	shl.b64 	%rd43, %rd4, 2;
	add.s64 	%rd44, %rd43, 16;
	add.s64 	%rd72, %rd2, %rd44;
	add.s64 	%rd71, %rd3, %rd44;
	add.s64 	%rd70, %rd1, %rd44;
$L__BB0_17:
	.pragma "nounroll";
	ld.global.f32 	%f103, [%rd72+-16];
	ld.global.f32 	%f104, [%rd71+-16];
	sub.f32 	%f105, %f104, %f170;
	mul.f32 	%f106, %f103, %f105;
	st.global.f32 	[%rd70+-16], %f106;
	ld.global.f32 	%f107, [%rd72+-12];
	ld.global.f32 	%f108, [%rd71+-12];
	sub.f32 	%f109, %f108, %f170;
	mul.f32 	%f110, %f107, %f109;
	st.global.f32 	[%rd70+-12], %f110;
	ld.global.f32 	%f111, [%rd72+-8];
	ld.global.f32 	%f112, [%rd71+-8];
	sub.f32 	%f113, %f112, %f170;
	mul.f32 	%f114, %f111, %f113;
	st.global.f32 	[%rd70+-8], %f114;
	ld.global.f32 	%f115, [%rd72+-4];
	ld.global.f32 	%f116, [%rd71+-4];
	sub.f32 	%f117, %f116, %f170;
	mul.f32 	%f118, %f115, %f117;
	st.global.f32 	[%rd70+-4], %f118;
	ld.global.f32 	%f119, [%rd72];
	ld.global.f32 	%f120, [%rd71];
	sub.f32 	%f121, %f120, %f170;
	mul.f32 	%f122, %f119, %f121;
	st.global.f32 	[%rd70], %f122;
	ld.global.f32 	%f123, [%rd72+4];
	ld.global.f32 	%f124, [%rd71+4];
	sub.f32 	%f125, %f124, %f170;
	mul.f32 	%f126, %f123, %f125;
	st.global.f32 	[%rd70+4], %f126;
	ld.global.f32 	%f127, [%rd72+8];
	ld.global.f32 	%f128, [%rd71+8];
	sub.f32 	%f129, %f128, %f170;
	mul.f32 	%f130, %f127, %f129;
	st.global.f32 	[%rd70+8], %f130;
	ld.global.f32 	%f131, [%rd72+12];
	ld.global.f32 	%f132, [%rd71+12];
	sub.f32 	%f133, %f132, %f170;
	mul.f32 	%f134, %f131, %f133;
	st.global.f32 	[%rd70+12], %f134;
	add.s32 	%r42, %r42, 8;
	add.s64 	%rd72, %rd72, 32;
	add.s64 	%rd71, %rd71, 32;
	add.s64 	%rd70, %rd70, 32;
	setp.ne.s32 	%p13, %r42, 0;
	@%p13 bra 	$L__BB0_17;
$L__BB0_18:
	setp.eq.s32 	%p14, %r15, 0;
	@%p14 bra 	$L__BB0_26;
	and.b32  	%r23, %r28, 3;
	setp.lt.u32 	%p15, %r15, 4;
	@%p15 bra 	$L__BB0_21;
	cvt.u64.u32 	%rd45, %r43;
	mul.wide.u32 	%rd46, %r43, 4;
	add.s64 	%rd47, %rd6, %rd46;
	ld.global.f32 	%f135, [%rd47];
	add.s64 	%rd48, %rd5, %rd46;
	ld.global.f32 	%f136, [%rd48];
	sub.f32 	%f137, %f136, %f170;
	mul.f32 	%f138, %f135, %f137;
	add.s64 	%rd49, %rd45, %rd4;
	shl.b64 	%rd50, %rd49, 2;
	add.s64 	%rd51, %rd1, %rd50;
	st.global.f32 	[%rd51], %f138;
	ld.global.f32 	%f139, [%rd47+4];
	ld.global.f32 	%f140, [%rd48+4];
	sub.f32 	%f141, %f140, %f170;
	mul.f32 	%f142, %f139, %f141;
	st.global.f32 	[%rd51+4], %f142;
	ld.global.f32 	%f143, [%rd47+8];
	ld.global.f32 	%f144, [%rd48+8];
	sub.f32 	%f145, %f144, %f170;
	mul.f32 	%f146, %f143, %f145;
	st.global.f32 	[%rd51+8], %f146;
	ld.global.f32 	%f147, [%rd47+12];
	ld.global.f32 	%f148, [%rd48+12];
	sub.f32 	%f149, %f148, %f170;
	mul.f32 	%f150, %f147, %f149;
	st.global.f32 	[%rd51+12], %f150;
	add.s32 	%r43, %r43, 4;
$L__BB0_21:
	setp.eq.s32 	%p16, %r23, 0;
	@%p16 bra 	$L__BB0_26;
	setp.eq.s32 	%p17, %r23, 1;
	@%p17 bra 	$L__BB0_24;
	cvt.u64.u32 	%rd52, %r43;
	mul.wide.u32 	%rd53, %r43, 4;
	add.s64 	%rd54, %rd6, %rd53;
	ld.global.f32 	%f151, [%rd54];
	add.s64 	%rd55, %rd5, %rd53;
	ld.global.f32 	%f152, [%rd55];
	sub.f32 	%f153, %f152, %f170;
	mul.f32 	%f154, %f151, %f153;
	add.s64 	%rd56, %rd52, %rd4;
	shl.b64 	%rd57, %rd56, 2;
	add.s64 	%rd58, %rd1, %rd57;
	st.global.f32 	[%rd58], %f154;
	ld.global.f32 	%f155, [%rd54+4];
	ld.global.f32 	%f156, [%rd55+4];
	sub.f32 	%f157, %f156, %f170;
	mul.f32 	%f158, %f155, %f157;
	st.global.f32 	[%rd58+4], %f158;
	add.s32 	%r43, %r43, 2;
$L__BB0_24:
	and.b32  	%r36, %r28, 1;
	setp.eq.b32 	%p18, %r36, 1;
	not.pred 	%p19, %p18;
	@%p19 bra 	$L__BB0_26;
	cvt.u64.u32 	%rd59, %r43;
	mul.wide.u32 	%rd60, %r43, 4;
	add.s64 	%rd61, %rd6, %rd60;
	ld.global.f32 	%f159, [%rd61];
	add.s64 	%rd62, %rd5, %rd60;
	ld.global.f32 	%f160, [%rd62];
	sub.f32 	%f161, %f160, %f170;
	mul.f32 	%f162, %f159, %f161;
	add.s64 	%rd63, %rd59, %rd4;
	shl.b64 	%rd64, %rd63, 2;
	add.s64 	%rd65, %rd1, %rd64;
	st.global.f32 	[%rd65], %f162;
$L__BB0_26:
	ret;

}


// ===== COMPILED SASS (sm_100) =====

	.target	sm_100

	.elftype	@"ET_EXEC"


//--------------------- .note.nv.tkinfo           --------------------------
	.section	.note.nv.tkinfo,"",@"SHT_NOTE"
	.sectionflags	@"SHF_NOTE_NV_TKINFO"
	.tkinfo
        /*0018*/ 	.word	0x00000002
        /*0030*/ 	.string	""
        /*0030*/ 	.string	"ptxas"
        /*0030*/ 	.string	"Cuda compilation tools, release 13.0, V13.0.88"
        /*0030*/ 	.string	"Build cuda_13.0.r13.0/compiler.36424714_0"
        /*0030*/ 	.string	"-arch sm_100 -m 64 "



//--------------------- .note.nv.cuinfo           --------------------------
	.section	.note.nv.cuinfo,"",@"SHT_NOTE"
	.sectionflags	@"SHF_NOTE_NV_CUINFO"
        /*0018*/ 	.short	0x0002
        /*001a*/ 	.short	0x0064
        /*001c*/ 	.short	0x0082
	.zero		2


//--------------------- .nv.info                  --------------------------
	.section	.nv.info,"",@"SHT_CUDA_INFO"
	.align	4


	//----- nvinfo : EIATTR_REGCOUNT
	.align		4
        /*0000*/ 	.byte	0x04, 0x2f
        /*0002*/ 	.short	(.L_1 - .L_0)
	.align		4
.L_0:
        /*0004*/ 	.word	index@(_Z30simple_softmax_backward_kernelPfPKfS1_ii)
        /*0008*/ 	.word	0x00000020


	//----- nvinfo : EIATTR_FRAME_SIZE
	.align		4
.L_1:
        /*000c*/ 	.byte	0x04, 0x11
        /*000e*/ 	.short	(.L_3 - .L_2)
	.align		4
.L_2:
        /*0010*/ 	.word	index@(_Z30simple_softmax_backward_kernelPfPKfS1_ii)
        /*0014*/ 	.word	0x00000000


	//----- nvinfo : EIATTR_MIN_STACK_SIZE
	.align		4
.L_3:
        /*0018*/ 	.byte	0x04, 0x12
        /*001a*/ 	.short	(.L_5 - .L_4)
	.align		4
.L_4:
        /*001c*/ 	.word	index@(_Z30simple_softmax_backward_kernelPfPKfS1_ii)
        /*0020*/ 	.word	0x00000000
.L_5:


//--------------------- .nv.compat                --------------------------
	.section	.nv.compat,"",@"SHT_CUDA_COMPAT_INFO"
	.align	4
        /*0000*/ 	.byte	0x02, 0x09, 0x00, 0x00, 0x02, 0x02, 0x01, 0x00, 0x02, 0x05, 0x05, 0x00, 0x03, 0x07, 0x01, 0x01
        /*0010*/ 	.byte	0x02, 0x03, 0x00, 0x00, 0x02, 0x06, 0x01, 0x00, 0x04, 0x0b, 0x08, 0x00, 0x09, 0x00, 0x00, 0x00
        /*0020*/ 	.byte	0x00, 0x00, 0x00, 0x00


//--------------------- .nv.info._Z30simple_softmax_backward_kernelPfPKfS1_ii --------------------------
	.section	.nv.info._Z30simple_softmax_backward_kernelPfPKfS1_ii,"",@"SHT_CUDA_INFO"
	.sectionflags	@""
	.align	4


	//----- nvinfo : EIATTR_CUDA_API_VERSION
	.align		4
        /*0000*/ 	.byte	0x04, 0x37
        /*0002*/ 	.short	(.L_7 - .L_6)
.L_6:
        /*0004*/ 	.word	0x00000082


	//----- nvinfo : EIATTR_KPARAM_INFO
	.align		4
.L_7:
        /*0008*/ 	.byte	0x04, 0x17
        /*000a*/ 	.short	(.L_9 - .L_8)
.L_8:
        /*000c*/ 	.word	0x00000000
        /*0010*/ 	.short	0x0004
        /*0012*/ 	.short	0x001c
        /*0014*/ 	.byte	0x00, 0xf0, 0x11, 0x00


	//----- nvinfo : EIATTR_KPARAM_INFO
	.align		4
.L_9:
        /*0018*/ 	.byte	0x04, 0x17
        /*001a*/ 	.short	(.L_11 - .L_10)
.L_10:
        /*001c*/ 	.word	0x00000000
        /*0020*/ 	.short	0x0003
        /*0022*/ 	.short	0x0018
        /*0024*/ 	.byte	0x00, 0xf0, 0x11, 0x00


	//----- nvinfo : EIATTR_KPARAM_INFO
	.align		4
.L_11:
        /*0028*/ 	.byte	0x04, 0x17
        /*002a*/ 	.short	(.L_13 - .L_12)
.L_12:
        /*002c*/ 	.word	0x00000000
        /*0030*/ 	.short	0x0002
        /*0032*/ 	.short	0x0010
        /*0034*/ 	.byte	0x00, 0xf5, 0x21, 0x00


	//----- nvinfo : EIATTR_KPARAM_INFO
	.align		4
.L_13:
        /*0038*/ 	.byte	0x04, 0x17
        /*003a*/ 	.short	(.L_15 - .L_14)
.L_14:
        /*003c*/ 	.word	0x00000000
        /*0040*/ 	.short	0x0001
        /*0042*/ 	.short	0x0008
        /*0044*/ 	.byte	0x00, 0xf5, 0x21, 0x00


	//----- nvinfo : EIATTR_KPARAM_INFO
	.align		4
.L_15:
        /*0048*/ 	.byte	0x04, 0x17
        /*004a*/ 	.short	(.L_17 - .L_16)
.L_16:
        /*004c*/ 	.word	0x00000000
        /*0050*/ 	.short	0x0000
        /*0052*/ 	.short	0x0000
        /*0054*/ 	.byte	0x00, 0xf5, 0x21, 0x00


	//----- nvinfo : EIATTR_SPARSE_MMA_MASK
	.align		4
.L_17:
        /*0058*/ 	.byte	0x03, 0x50
        /*005a*/ 	.short	0x0000


	//----- nvinfo : EIATTR_MAXREG_COUNT
	.align		4
        /*005c*/ 	.byte	0x03, 0x1b
        /*005e*/ 	.short	0x00ff


	//----- nvinfo : EIATTR_MERCURY_ISA_VERSION
	.align		4
        /*0060*/ 	.byte	0x03, 0x5f
        /*0062*/ 	.short	0x0101


	//----- nvinfo : EIATTR_VRC_CTA_INIT_COUNT
	.align		4
        /*0064*/ 	.byte	0x02, 0x4a
	.zero		1
	.zero		1


	//----- nvinfo : EIATTR_EXIT_INSTR_OFFSETS
	.align		4
        /*0068*/ 	.byte	0x04, 0x1c
        /*006a*/ 	.short	(.L_19 - .L_18)


	//   ....[0]....
.L_18:
        /*006c*/ 	.word	0x00000070


	//   ....[1]....
        /*0070*/ 	.word	0x00000a90


	//   ....[2]....
        /*0074*/ 	.word	0x00000ee0


	//   ....[3]....
        /*0078*/ 	.word	0x000010f0


	//   ....[4]....
        /*007c*/ 	.word	0x00001260


	//   ....[5]....
        /*0080*/ 	.word	0x00001330


	//----- nvinfo : EIATTR_CBANK_PARAM_SIZE
	.align		4
.L_19:
        /*0084*/ 	.byte	0x03, 0x19
        /*0086*/ 	.short	0x0020


	//----- nvinfo : EIATTR_PARAM_CBANK
	.align		4
        /*0088*/ 	.byte	0x04, 0x0a
        /*008a*/ 	.short	(.L_21 - .L_20)
	.align		4
.L_20:
        /*008c*/ 	.word	index@(.nv.constant0._Z30simple_softmax_backward_kernelPfPKfS1_ii)
        /*0090*/ 	.short	0x0380
        /*0092*/ 	.short	0x0020


	//----- nvinfo : EIATTR_SW_WAR
	.align		4
.L_21:
        /*0094*/ 	.byte	0x04, 0x36
        /*0096*/ 	.short	(.L_23 - .L_22)
.L_22:
        /*0098*/ 	.word	0x00000008
.L_23:


//--------------------- .nv.callgraph             --------------------------
	.section	.nv.callgraph,"",@"SHT_CUDA_CALLGRAPH"
	.align	4
	.sectionentsize	8
	.align		4
        /*0000*/ 	.word	0x00000000
	.align		4
        /*0004*/ 	.word	0xffffffff
	.align		4
        /*0008*/ 	.word	0x00000000
	.align		4
        /*000c*/ 	.word	0xfffffffe
	.align		4
        /*0010*/ 	.word	0x00000000
	.align		4
        /*0014*/ 	.word	0xfffffffd
	.align		4
        /*0018*/ 	.word	0x00000000
	.align		4
        /*001c*/ 	.word	0xfffffffc


//--------------------- .text._Z30simple_softmax_backward_kernelPfPKfS1_ii --------------------------
	.section	.text._Z30simple_softmax_backward_kernelPfPKfS1_ii,"ax",@progbits
	.align	128
        .global         _Z30simple_softmax_backward_kernelPfPKfS1_ii
        .type           _Z30simple_softmax_backward_kernelPfPKfS1_ii,@function
        .size           _Z30simple_softmax_backward_kernelPfPKfS1_ii,(.L_x_11 - _Z30simple_softmax_backward_kernelPfPKfS1_ii)
        .other          _Z30simple_softmax_backward_kernelPfPKfS1_ii,@"STO_CUDA_ENTRY STV_DEFAULT"
_Z30simple_softmax_backward_kernelPfPKfS1_ii:
.text._Z30simple_softmax_backward_kernelPfPKfS1_ii:
[----:B------:R-:W-:Y:S01]  /*0000*/  LDC R1, c[0x0][0x37c] ;  /* 0x0000df00ff017b82 */ /* 0x000fe20000000800 */
[----:B------:R-:W0:Y:S07]  /*0010*/  S2R R3, SR_TID.X ;  /* 0x0000000000037919 */ /* 0x000e2e0000002100 */
[----:B------:R-:W0:Y:S01]  /*0020*/  S2UR UR4, SR_CTAID.X ;  /* 0x00000000000479c3 */ /* 0x000e220000002500 */
[----:B------:R-:W1:Y:S07]  /*0030*/  LDCU UR5, c[0x0][0x398] ;  /* 0x00007300ff0577ac */ /* 0x000e6e0008000800 */
[----:B------:R-:W0:Y:S02]  /*0040*/  LDC R0, c[0x0][0x360] ;  /* 0x0000d800ff007b82 */ /* 0x000e240000000800 */
[----:B0-----:R-:W-:-:S05]  /*0050*/  IMAD R0, R0, UR4, R3 ;  /* 0x0000000400007c24 */ /* 0x001fca000f8e0203 */
[----:B-1----:R-:W-:-:S13]  /*0060*/  ISETP.GE.AND P0, PT, R0, UR5, PT ;  /* 0x0000000500007c0c */ /* 0x002fda000bf06270 */
[----:B------:R-:W-:Y:S05]  /*0070*/  @P0 EXIT ;  /* 0x000000000000094d */ /* 0x000fea0003800000 */
[----:B------:R-:W0:Y:S01]  /*0080*/  LDCU UR4, c[0x0][0x39c] ;  /* 0x00007380ff0477ac */ /* 0x000e220008000800 */
[----:B------:R-:W1:Y:S01]  /*0090*/  LDC.64 R4, c[0x0][0x388] ;  /* 0x0000e200ff047b82 */ /* 0x000e620000000a00 */
[----:B------:R-:W-:Y:S01]  /*00a0*/  HFMA2 R10, -RZ, RZ, 0, 0 ;  /* 0x00000000ff0a7431 */ /* 0x000fe200000001ff */
[----:B------:R-:W2:Y:S06]  /*00b0*/  LDCU.64 UR8, c[0x0][0x358] ;  /* 0x00006b00ff0877ac */ /* 0x000eac0008000a00 */
[----:B------:R-:W3:Y:S01]  /*00c0*/  LDC.64 R6, c[0x0][0x390] ;  /* 0x0000e400ff067b82 */ /* 0x000ee20000000a00 */
[----:B0-----:R-:W-:-:S02]  /*00d0*/  UISETP.GE.AND UP0, UPT, UR4, 0x1, UPT ;  /* 0x000000010400788c */ /* 0x001fc4000bf06270 */
[----:B------:R-:W-:-:S05]  /*00e0*/  IMAD R0, R0, UR4, RZ ;  /* 0x0000000400007c24 */ /* 0x000fca000f8e02ff */
[----:B------:R-:W-:Y:S01]  /*00f0*/  SHF.R.S32.HI R13, RZ, 0x1f, R0 ;  /* 0x0000001fff0d7819 */ /* 0x000fe20000011400 */
[----:B-1----:R-:W-:-:S04]  /*0100*/  IMAD.WIDE R4, R0, 0x4, R4 ;  /* 0x0000000400047825 */ /* 0x002fc800078e0204 */
[----:B---3--:R-:W-:Y:S01]  /*0110*/  IMAD.WIDE R6, R0, 0x4, R6 ;  /* 0x0000000400067825 */ /* 0x008fe200078e0206 */
[----:B--2---:R-:W-:Y:S06]  /*0120*/  BRA.U !UP0, `(.L_x_0) ;  /* 0x0000000908507547 */ /* 0x004fec000b800000 */
[----:B------:R-:W-:Y:S01]  /*0130*/  UISETP.GE.U32.AND UP1, UPT, UR4, 0x10, UPT ;  /* 0x000000100400788c */ /* 0x000fe2000bf26070 */
[----:B------:R-:W-:Y:S01]  /*0140*/  CS2R R10, SRZ ;  /* 0x00000000000a7805 */ /* 0x000fe2000001ff00 */
[----:B------:R-:W-:-:S04]  /*0150*/  ULOP3.LUT UR5, UR4, 0xf, URZ, 0xc0, !UPT ;  /* 0x0000000f04057892 */ /* 0x000fc8000f8ec0ff */
[----:B------:R-:W-:-:S03]  /*0160*/  UISETP.NE.AND UP0, UPT, UR5, URZ, UPT ;  /* 0x000000ff0500728c */ /* 0x000fc6000bf05270 */
[----:B------:R-:W-:Y:S08]  /*0170*/  BRA.U !UP1, `(.L_x_1) ;  /* 0x00000005090c7547 */ /* 0x000ff0000b800000 */
[----:B------:R-:W0:Y:S01]  /*0180*/  LDCU.64 UR6, c[0x0][0x390] ;  /* 0x00007200ff0677ac */ /* 0x000e220008000a00 */
[C---:B------:R-:W-:Y:S02]  /*0190*/  LEA R8, P0, R0.reuse, 0x20, 0x2 ;  /* 0x0000002000087811 */ /* 0x040fe400078010ff */
[----:B------:R-:W-:Y:S01]  /*01a0*/  MOV R10, RZ ;  /* 0x000000ff000a7202 */ /* 0x000fe20000000f00 */
[----:B------:R-:W1:Y:S01]  /*01b0*/  LDCU.64 UR10, c[0x0][0x388] ;  /* 0x00007100ff0a77ac */ /* 0x000e620008000a00 */
[----:B------:R-:W-:Y:S01]  /*01c0*/  LEA.HI.X R9, R0, RZ, R13, 0x2, P0 ;  /* 0x000000ff00097211 */ /* 0x000fe200000f140d */
[----:B------:R-:W-:-:S06]  /*01d0*/  ULOP3.LUT UR4, UR4, 0x7ffffff0, URZ, 0xc0, !UPT ;  /* 0x7ffffff004047892 */ /* 0x000fcc000f8ec0ff */
[----:B------:R-:W-:Y:S02]  /*01e0*/  MOV R11, UR4 ;  /* 0x00000004000b7c02 */ /* 0x000fe40008000f00 */
[C---:B0-----:R-:W-:Y:S01]  /*01f0*/  IADD3 R2, P1, PT, R8.reuse, UR6, RZ ;  /* 0x0000000608027c10 */ /* 0x041fe2000ff3e0ff */
[----:B------:R-:W-:Y:S01]  /*0200*/  UIADD3 UR6, UPT, UPT, -UR4, URZ, URZ ;  /* 0x000000ff04067290 */ /* 0x000fe2000fffe1ff */
[----:B-1----:R-:W-:Y:S02]  /*0210*/  IADD3 R8, P0, PT, R8, UR10, RZ ;  /* 0x0000000a08087c10 */ /* 0x002fe4000ff1e0ff */
[C---:B------:R-:W-:Y:S02]  /*0220*/  IADD3.X R3, PT, PT, R9.reuse, UR7, RZ, P1, !PT ;  /* 0x0000000709037c10 */ /* 0x040fe40008ffe4ff */
[----:B------:R-:W-:-:S09]  /*0230*/  IADD3.X R9, PT, PT, R9, UR11, RZ, P0, !PT ;  /* 0x0000000b09097c10 */ /* 0x000fd200087fe4ff */
.L_x_2:
[----:B------:R-:W2:Y:S04]  /*0240*/  LDG.E R15, desc[UR8][R2.64+-0x20] ;  /* 0xffffe008020f7981 */ /* 0x000ea8000c1e1900 */
[----:B------:R-:W2:Y:S04]  /*0250*/  LDG.E R12, desc[UR8][R8.64+-0x20] ;  /* 0xffffe008080c7981 */ /* 0x000ea8000c1e1900 */
[----:B------:R-:W3:Y:S04]  /*0260*/  LDG.E R19, desc[UR8][R2.64+-0x1c] ;  /* 0xffffe40802137981 */ /* 0x000ee8000c1e1900 */
[----:B------:R-:W3:Y:S04]  /*0270*/  LDG.E R24, desc[UR8][R8.64+-0x1c] ;  /* 0xffffe40808187981 */ /* 0x000ee8000c1e1900 */
[----:B------:R-:W4:Y:S04]  /*0280*/  LDG.E R18, desc[UR8][R2.64+-0x18] ;  /* 0xffffe80802127981 */ /* 0x000f28000c1e1900 */
[----:B------:R-:W4:Y:S04]  /*0290*/  LDG.E R23, desc[UR8][R8.64+-0x18] ;  /* 0xffffe80808177981 */ /* 0x000f28000c1e1900 */
[----:B------:R-:W5:Y:S04]  /*02a0*/  LDG.E R22, desc[UR8][R2.64+-0x14] ;  /* 0xffffec0802167981 */ /* 0x000f68000c1e1900 */
[----:B------:R-:W5:Y:S04]  /*02b0*/  LDG.E R27, desc[UR8][R8.64+-0x14] ;  /* 0xffffec08081b7981 */ /* 0x000f68000c1e1900 */
[----:B------:R-:W5:Y:S04]  /*02c0*/  LDG.E R20, desc[UR8][R2.64+-0x10] ;  /* 0xfffff00802147981 */ /* 0x000f68000c1e1900 */
[----:B------:R-:W5:Y:S04]  /*02d0*/  LDG.E R25, desc[UR8][R8.64+-0x10] ;  /* 0xfffff00808197981 */ /* 0x000f68000c1e1900 */
[----:B------:R-:W5:Y:S04]  /*02e0*/  LDG.E R16, desc[UR8][R2.64+-0xc] ;  /* 0xfffff40802107981 */ /* 0x000f68000c1e1900 */
[----:B------:R-:W5:Y:S04]  /*02f0*/  LDG.E R21, desc[UR8][R8.64+-0xc] ;  /* 0xfffff40808157981 */ /* 0x000f68000c1e1900 */
[----:B------:R-:W5:Y:S01]  /*0300*/  LDG.E R17, desc[UR8][R8.64+-0x4] ;  /* 0xfffffc0808117981 */ /* 0x000f62000c1e1900 */
[----:B--2---:R-:W-:-:S03]  /*0310*/  FFMA R14, R15, R12, R10 ;  /* 0x0000000c0f0e7223 */ /* 0x004fc6000000000a */
[----:B------:R-:W2:Y:S04]  /*0320*/  LDG.E R10, desc[UR8][R2.64+-0x8] ;  /* 0xfffff808020a7981 */ /* 0x000ea8000c1e1900 */
[----:B------:R-:W2:Y:S04]  /*0330*/  LDG.E R15, desc[UR8][R8.64+-0x8] ;  /* 0xfffff808080f7981 */ /* 0x000ea8000c1e1900 */
[----:B------:R-:W2:Y:S01]  /*0340*/  LDG.E R12, desc[UR8][R2.64+-0x4] ;  /* 0xfffffc08020c7981 */ /* 0x000ea2000c1e1900 */
[----:B---3--:R-:W-:-:S03]  /*0350*/  FFMA R29, R19, R24, R14 ;  /* 0x00000018131d7223 */ /* 0x008fc6000000000e */
[----:B------:R-:W3:Y:S04]  /*0360*/  LDG.E R14, desc[UR8][R2.64] ;  /* 0x00000008020e7981 */ /* 0x000ee8000c1e1900 */
[----:B------:R-:W3:Y:S01]  /*0370*/  LDG.E R19, desc[UR8][R8.64] ;  /* 0x0000000808137981 */ /* 0x000ee2000c1e1900 */
[----:B----4-:R-:W-:-:S03]  /*0380*/  FFMA R23, R18, R23, R29 ;  /* 0x0000001712177223 */ /* 0x010fc6000000001d */
[----:B------:R-:W4:Y:S01]  /*0390*/  LDG.E R18, desc[UR8][R8.64+0x4] ;  /* 0x0000040808127981 */ /* 0x000f22000c1e1900 */
[----:B-----5:R-:W-:-:S03]  /*03a0*/  FFMA R27, R22, R27, R23 ;  /* 0x0000001b161b7223 */ /* 0x020fc60000000017 */
[----:B------:R-:W4:Y:S04]  /*03b0*/  LDG.E R23, desc[UR8][R2.64+0x4] ;  /* 0x0000040802177981 */ /* 0x000f28000c1e1900 */
[----:B------:R-:W5:Y:S01]  /*03c0*/  LDG.E R22, desc[UR8][R2.64+0x14] ;  /* 0x0000140802167981 */ /* 0x000f62000c1e1900 */
[----:B------:R-:W-:-:S03]  /*03d0*/  FFMA R27, R20, R25, R27 ;  /* 0x00000019141b7223 */ /* 0x000fc6000000001b */
[----:B------:R-:W5:Y:S04]  /*03e0*/  LDG.E R20, desc[UR8][R2.64+0x8] ;  /* 0x0000080802147981 */ /* 0x000f68000c1e1900 */
[----:B------:R-:W5:Y:S01]  /*03f0*/  LDG.E R25, desc[UR8][R8.64+0x8] ;  /* 0x0000080808197981 */ /* 0x000f62000c1e1900 */
[----:B------:R-:W-:-:S03]  /*0400*/  FFMA R27, R16, R21, R27 ;  /* 0x00000015101b7223 */ /* 0x000fc6000000001b */
[----:B------:R-:W5:Y:S04]  /*0410*/  LDG.E R16, desc[UR8][R2.64+0xc] ;  /* 0x00000c0802107981 */ /* 0x000f68000c1e1900 */
[----:B------:R-:W5:Y:S01]  /*0420*/  LDG.E R21, desc[UR8][R8.64+0xc] ;  /* 0x00000c0808157981 */ /* 0x000f62000c1e1900 */
[----:B--2---:R-:W-:-:S03]  /*0430*/  FFMA R27, R10, R15, R27 ;  /* 0x0000000f0a1b7223 */ /* 0x004fc6000000001b */
[----:B------:R-:W2:Y:S04]  /*0440*/  LDG.E R10, desc[UR8][R2.64+0x10] ;  /* 0x00001008020a7981 */ /* 0x000ea8000c1e1900 */
[----:B------:R-:W2:Y:S01]  /*0450*/  LDG.E R15, desc[UR8][R8.64+0x10] ;  /* 0x00001008080f7981 */ /* 0x000ea2000c1e1900 */
[----:B------:R-:W-:-:S03]  /*0460*/  FFMA R29, R12, R17, R27 ;  /* 0x000000110c1d7223 */ /* 0x000fc6000000001b */
[----:B------:R-:W2:Y:S04]  /*0470*/  LDG.E R27, desc[UR8][R8.64+0x14] ;  /* 0x00001408081b7981 */ /* 0x000ea8000c1e1900 */
[----:B------:R-:W2:Y:S01]  /*0480*/  LDG.E R17, desc[UR8][R2.64+0x18] ;  /* 0x0000180802117981 */ /* 0x000ea2000c1e1900 */
[----:B---3--:R-:W-:-:S03]  /*0490*/  FFMA R24, R14, R19, R29 ;  /* 0x000000130e187223 */ /* 0x008fc6000000001d */
[----:B------:R-:W3:Y:S04]  /*04a0*/  LDG.E R12, desc[UR8][R8.64+0x18] ;  /* 0x00001808080c7981 */ /* 0x000ee8000c1e1900 */
[----:B------:R0:W3:Y:S04]  /*04b0*/  LDG.E R14, desc[UR8][R2.64+0x1c] ;  /* 0x00001c08020e7981 */ /* 0x0000e8000c1e1900 */
[----:B------:R1:W3:Y:S01]  /*04c0*/  LDG.E R19, desc[UR8][R8.64+0x1c] ;  /* 0x00001c0808137981 */ /* 0x0002e2000c1e1900 */
[----:B----4-:R-:W-:-:S04]  /*04d0*/  FFMA R23, R23, R18, R24 ;  /* 0x0000001217177223 */ /* 0x010fc80000000018 */
[----:B-----5:R-:W-:Y:S01]  /*04e0*/  FFMA R23, R20, R25, R23 ;  /* 0x0000001914177223 */ /* 0x020fe20000000017 */
[----:B------:R-:W-:-:S03]  /*04f0*/  UIADD3 UR6, UPT, UPT, UR6, 0x10, URZ ;  /* 0x0000001006067890 */ /* 0x000fc6000fffe0ff */
[----:B------:R-:W-:Y:S01]  /*0500*/  FFMA R21, R16, R21, R23 ;  /* 0x0000001510157223 */ /* 0x000fe20000000017 */
[----:B------:R-:W-:Y:S01]  /*0510*/  UISETP.NE.AND UP1, UPT, UR6, URZ, UPT ;  /* 0x000000ff0600728c */ /* 0x000fe2000bf25270 */
[----:B0-----:R-:W-:Y:S02]  /*0520*/  IADD3 R2, P0, PT, R2, 0x40, RZ ;  /* 0x0000004002027810 */ /* 0x001fe40007f1e0ff */
[----:B-1----:R-:W-:Y:S02]  /*0530*/  IADD3 R8, P1, PT, R8, 0x40, RZ ;  /* 0x0000004008087810 */ /* 0x002fe40007f3e0ff */
[----:B------:R-:W-:Y:S02]  /*0540*/  IADD3.X R3, PT, PT, RZ, R3, RZ, P0, !PT ;  /* 0x00000003ff037210 */ /* 0x000fe400007fe4ff */
[----:B------:R-:W-:Y:S01]  /*0550*/  IADD3.X R9, PT, PT, RZ, R9, RZ, P1, !PT ;  /* 0x00000009ff097210 */ /* 0x000fe20000ffe4ff */
[----:B--2---:R-:W-:-:S04]  /*0560*/  FFMA R15, R10, R15, R21 ;  /* 0x0000000f0a0f7223 */ /* 0x004fc80000000015 */
[----:B------:R-:W-:-:S04]  /*0570*/  FFMA R22, R22, R27, R15 ;  /* 0x0000001b16167223 */ /* 0x000fc8000000000f */
[----:B---3--:R-:W-:-:S04]  /*0580*/  FFMA R17, R17, R12, R22 ;  /* 0x0000000c11117223 */ /* 0x008fc80000000016 */
[----:B------:R-:W-:Y:S01]  /*0590*/  FFMA R10, R14, R19, R17 ;  /* 0x000000130e0a7223 */ /* 0x000fe20000000011 */
[----:B------:R-:W-:Y:S06]  /*05a0*/  BRA.U UP1, `(.L_x_2) ;  /* 0xfffffffd01247547 */ /* 0x000fec000b83ffff */
.L_x_1:
[----:B------:R-:W-:Y:S05]  /*05b0*/  BRA.U !UP0, `(.L_x_0) ;  /* 0x00000005082c7547 */ /* 0x000fea000b800000 */
[----:B------:R-:W0:Y:S01]  /*05c0*/  LDCU UR4, c[0x0][0x39c] ;  /* 0x00007380ff0477ac */ /* 0x000e220008000800 */
[----:B------:R-:W-:Y:S02]  /*05d0*/  UISETP.GE.U32.AND UP0, UPT, UR5, 0x8, UPT ;  /* 0x000000080500788c */ /* 0x000fe4000bf06070 */
[----:B0-----:R-:W-:-:S04]  /*05e0*/  ULOP3.LUT UR6, UR4, 0x7, URZ, 0xc0, !UPT ;  /* 0x0000000704067892 */ /* 0x001fc8000f8ec0ff */
[----:B------:R-:W-:-:S03]  /*05f0*/  UISETP.NE.AND UP1, UPT, UR6, URZ, UPT ;  /* 0x000000ff0600728c */ /* 0x000fc6000bf25270 */
[----:B------:R-:W-:Y:S08]  /*0600*/  BRA.U !UP0, `(.L_x_3) ;  /* 0x00000001086c7547 */ /* 0x000ff0000b800000 */
[----:B------:R-:W-:-:S04]  /*0610*/  IMAD.WIDE.U32 R2, R11, 0x4, R6 ;  /* 0x000000040b027825 */ /* 0x000fc800078e0006 */
[C---:B------:R-:W-:Y:S01]  /*0620*/  IMAD.WIDE.U32 R8, R11.reuse, 0x4, R4 ;  /* 0x000000040b087825 */ /* 0x040fe200078e0004 */
        /* <DEDUP_REMOVED lines=15> */
[----:B------:R-:W5:Y:S01]  /*0720*/  LDG.E R25, desc[UR8][R8.64+0x1c] ;  /* 0x00001c0808197981 */ /* 0x000f62000c1e1900 */
[----:B------:R-:W-:Y:S01]  /*0730*/  IADD3 R11, PT, PT, R11, 0x8, RZ ;  /* 0x000000080b0b7810 */ /* 0x000fe20007ffe0ff */
[----:B--2---:R-:W-:-:S04]  /*0740*/  FFMA R24, R27, R24, R10 ;  /* 0x000000181b187223 */ /* 0x004fc8000000000a */
[----:B---3--:R-:W-:-:S04]  /*0750*/  FFMA R29, R29, R26, R24 ;  /* 0x0000001a1d1d7223 */ /* 0x008fc80000000018 */
[----:B----4-:R-:W-:-:S04]  /*0760*/  FFMA R21, R20, R21, R29 ;  /* 0x0000001514157223 */ /* 0x010fc8000000001d */
[----:B-----5:R-:W-:-:S04]  /*0770*/  FFMA R19, R18, R19, R21 ;  /* 0x0000001312137223 */ /* 0x020fc80000000015 */
[----:B------:R-:W-:-:S04]  /*0780*/  FFMA R17, R16, R17, R19 ;  /* 0x0000001110117223 */ /* 0x000fc80000000013 */
[----:B------:R-:W-:-:S04]  /*0790*/  FFMA R15, R14, R15, R17 ;  /* 0x0000000f0e0f7223 */ /* 0x000fc80000000011 */
[----:B------:R-:W-:-:S04]  /*07a0*/  FFMA R15, R12, R23, R15 ;  /* 0x000000170c0f7223 */ /* 0x000fc8000000000f */
[----:B------:R-:W-:-:S07]  /*07b0*/  FFMA R10, R22, R25, R15 ;  /* 0x00000019160a7223 */ /* 0x000fce000000000f */
.L_x_3:
[----:B------:R-:W-:Y:S05]  /*07c0*/  BRA.U !UP1, `(.L_x_0) ;  /* 0x0000000109a87547 */ /* 0x000fea000b800000 */
[----:B------:R-:W-:Y:S02]  /*07d0*/  UISETP.GE.U32.AND UP0, UPT, UR6, 0x4, UPT ;  /* 0x000000040600788c */ /* 0x000fe4000bf06070 */
[----:B------:R-:W-:-:S04]  /*07e0*/  ULOP3.LUT UR4, UR4, 0x3, URZ, 0xc0, !UPT ;  /* 0x0000000304047892 */ /* 0x000fc8000f8ec0ff */
        /* <DEDUP_REMOVED lines=11> */
[----:B------:R-:W5:Y:S01]  /*08a0*/  LDG.E R18, desc[UR8][R2.64+0xc] ;  /* 0x00000c0802127981 */ /* 0x000f62000c1e1900 */
[----:B------:R-:W-:Y:S01]  /*08b0*/  IADD3 R11, PT, PT, R11, 0x4, RZ ;  /* 0x000000040b0b7810 */ /* 0x000fe20007ffe0ff */
[----:B--2---:R-:W-:-:S04]  /*08c0*/  FFMA R12, R15, R12, R10 ;  /* 0x0000000c0f0c7223 */ /* 0x004fc8000000000a */
[----:B---3--:R-:W-:-:S04]  /*08d0*/  FFMA R12, R17, R14, R12 ;  /* 0x0000000e110c7223 */ /* 0x008fc8000000000c */
[----:B----4-:R-:W-:-:S04]  /*08e0*/  FFMA R12, R19, R16, R12 ;  /* 0x00000010130c7223 */ /* 0x010fc8000000000c */
[----:B-----5:R-:W-:-:S07]  /*08f0*/  FFMA R10, R21, R18, R12 ;  /* 0x00000012150a7223 */ /* 0x020fce000000000c */
.L_x_4:
[----:B------:R-:W-:Y:S05]  /*0900*/  BRA.U !UP1, `(.L_x_0) ;  /* 0x0000000109587547 */ /* 0x000fea000b800000 */
[----:B------:R-:W0:Y:S01]  /*0910*/  LDCU.64 UR6, c[0x0][0x388] ;  /* 0x00007100ff0677ac */ /* 0x000e220008000a00 */
[C---:B------:R-:W-:Y:S02]  /*0920*/  SHF.L.U64.HI R3, R0.reuse, 0x2, R13 ;  /* 0x0000000200037819 */ /* 0x040fe4000001020d */
[----:B------:R-:W-:Y:S01]  /*0930*/  SHF.L.U32 R2, R0, 0x2, RZ ;  /* 0x0000000200027819 */ /* 0x000fe200000006ff */
[----:B------:R-:W1:Y:S04]  /*0940*/  LDCU.64 UR10, c[0x0][0x390] ;  /* 0x00007200ff0a77ac */ /* 0x000e680008000a00 */
[----:B------:R-:W-:Y:S01]  /*0950*/  IMAD.WIDE.U32 R2, R11, 0x4, R2 ;  /* 0x000000040b027825 */ /* 0x000fe200078e0002 */
[----:B------:R-:W-:Y:S02]  /*0960*/  UIADD3 UR4, UPT, UPT, -UR4, URZ, URZ ;  /* 0x000000ff04047290 */ /* 0x000fe4000fffe1ff */
[----:B0-----:R-:W-:-:S02]  /*0970*/  IADD3 R12, P0, PT, R2, UR6, RZ ;  /* 0x00000006020c7c10 */ /* 0x001fc4000ff1e0ff */
[----:B-1----:R-:W-:Y:S02]  /*0980*/  IADD3 R2, P1, PT, R2, UR10, RZ ;  /* 0x0000000a02027c10 */ /* 0x002fe4000ff3e0ff */
[C---:B------:R-:W-:Y:S02]  /*0990*/  IADD3.X R9, PT, PT, R3.reuse, UR7, RZ, P0, !PT ;  /* 0x0000000703097c10 */ /* 0x040fe400087fe4ff */
[----:B------:R-:W-:-:S09]  /*09a0*/  IADD3.X R11, PT, PT, R3, UR11, RZ, P1, !PT ;  /* 0x0000000b030b7c10 */ /* 0x000fd20008ffe4ff */
.L_x_5:
[----:B------:R-:W-:Y:S02]  /*09b0*/  MOV R3, R11 ;  /* 0x0000000b00037202 */ /* 0x000fe40000000f00 */
[----:B------:R-:W-:-:S04]  /*09c0*/  MOV R8, R12 ;  /* 0x0000000c00087202 */ /* 0x000fc80000000f00 */
[----:B------:R0:W2:Y:S04]  /*09d0*/  LDG.E R3, desc[UR8][R2.64] ;  /* 0x0000000802037981 */ /* 0x0000a8000c1e1900 */
[----:B------:R1:W2:Y:S01]  /*09e0*/  LDG.E R8, desc[UR8][R8.64] ;  /* 0x0000000808087981 */ /* 0x0002a2000c1e1900 */
[----:B------:R-:W-:Y:S01]  /*09f0*/  UIADD3 UR4, UPT, UPT, UR4, 0x1, URZ ;  /* 0x0000000104047890 */ /* 0x000fe2000fffe0ff */
[----:B------:R-:W-:-:S03]  /*0a00*/  IADD3 R12, P0, PT, R12, 0x4, RZ ;  /* 0x000000040c0c7810 */ /* 0x000fc60007f1e0ff */
[----:B------:R-:W-:Y:S01]  /*0a10*/  UISETP.NE.AND UP0, UPT, UR4, URZ, UPT ;  /* 0x000000ff0400728c */ /* 0x000fe2000bf05270 */
[----:B0-----:R-:W-:Y:S02]  /*0a20*/  IADD3 R2, P1, PT, R2, 0x4, RZ ;  /* 0x0000000402027810 */ /* 0x001fe40007f3e0ff */
[----:B-1----:R-:W-:Y:S02]  /*0a30*/  IADD3.X R9, PT, PT, RZ, R9, RZ, P0, !PT ;  /* 0x00000009ff097210 */ /* 0x002fe400007fe4ff */
[----:B------:R-:W-:Y:S01]  /*0a40*/  IADD3.X R11, PT, PT, RZ, R11, RZ, P1, !PT ;  /* 0x0000000bff0b7210 */ /* 0x000fe20000ffe4ff */
[----:B--2---:R-:W-:-:S03]  /*0a50*/  FFMA R10, R3, R8, R10 ;  /* 0x00000008030a7223 */ /* 0x004fc6000000000a */
[----:B------:R-:W-:Y:S05]  /*0a60*/  BRA.U UP0, `(.L_x_5) ;  /* 0xfffffffd00d07547 */ /* 0x000fea000b83ffff */
.L_x_0:
[----:B------:R-:W0:Y:S02]  /*0a70*/  LDC R2, c[0x0][0x39c] ;  /* 0x0000e700ff027b82 */ /* 0x000e240000000800 */
[----:B0-----:R-:W-:-:S13]  /*0a80*/  ISETP.GE.AND P0, PT, R2, 0x1, PT ;  /* 0x000000010200780c */ /* 0x001fda0003f06270 */
[----:B------:R-:W-:Y:S05]  /*0a90*/  @!P0 EXIT ;  /* 0x000000000000894d */ /* 0x000fea0003800000 */
[C---:B------:R-:W-:Y:S01]  /*0aa0*/  ISETP.GE.U32.AND P1, PT, R2.reuse, 0x8, PT ;  /* 0x000000080200780c */ /* 0x040fe20003f26070 */
[----:B------:R-:W-:Y:S01]  /*0ab0*/  HFMA2 R3, -RZ, RZ, 0, 0 ;  /* 0x00000000ff037431 */ /* 0x000fe200000001ff */
[----:B------:R-:W-:-:S04]  /*0ac0*/  LOP3.LUT R18, R2, 0x7, RZ, 0xc0, !PT ;  /* 0x0000000702127812 */ /* 0x000fc800078ec0ff */
[----:B------:R-:W-:-:S07]  /*0ad0*/  ISETP.NE.AND P0, PT, R18, RZ, PT ;  /* 0x000000ff1200720c */ /* 0x000fce0003f05270 */
[----:B------:R-:W-:Y:S06]  /*0ae0*/  @!P1 BRA `(.L_x_6) ;  /* 0x0000000000fc9947 */ /* 0x000fec0003800000 */
[----:B------:R-:W0:Y:S01]  /*0af0*/  LDCU.128 UR4, c[0x0][0x380] ;  /* 0x00007000ff0477ac */ /* 0x000e220008000c00 */
[----:B------:R-:W-:Y:S02]  /*0b00*/  LEA R14, P1, R0, 0x10, 0x2 ;  /* 0x00000010000e7811 */ /* 0x000fe400078210ff */
[----:B------:R-:W-:Y:S01]  /*0b10*/  LOP3.LUT R3, R2, 0x7ffffff8, RZ, 0xc0, !PT ;  /* 0x7ffffff802037812 */ /* 0x000fe200078ec0ff */
[----:B------:R-:W1:Y:S01]  /*0b20*/  LDCU.64 UR10, c[0x0][0x390] ;  /* 0x00007200ff0a77ac */ /* 0x000e620008000a00 */
[----:B------:R-:W-:Y:S02]  /*0b30*/  LEA.HI.X R15, R0, RZ, R13, 0x2, P1 ;  /* 0x000000ff000f7211 */ /* 0x000fe400008f140d */
[----:B------:R-:W-:Y:S02]  /*0b40*/  IADD3 R11, PT, PT, -R3, RZ, RZ ;  /* 0x000000ff030b7210 */ /* 0x000fe40007ffe1ff */
[C---:B0-----:R-:W-:Y:S02]  /*0b50*/  IADD3 R8, P2, PT, R14.reuse, UR6, RZ ;  /* 0x000000060e087c10 */ /* 0x041fe4000ff5e0ff */
[----:B------:R-:W-:-:S02]  /*0b60*/  IADD3 R20, P3, PT, R14, UR4, RZ ;  /* 0x000000040e147c10 */ /* 0x000fc4000ff7e0ff */
[----:B-1----:R-:W-:Y:S02]  /*0b70*/  IADD3 R14, P1, PT, R14, UR10, RZ ;  /* 0x0000000a0e0e7c10 */ /* 0x002fe4000ff3e0ff */
[C---:B------:R-:W-:Y:S02]  /*0b80*/  IADD3.X R9, PT, PT, R15.reuse, UR7, RZ, P2, !PT ;  /* 0x000000070f097c10 */ /* 0x040fe400097fe4ff */
[C---:B------:R-:W-:Y:S02]  /*0b90*/  IADD3.X R23, PT, PT, R15.reuse, UR5, RZ, P3, !PT ;  /* 0x000000050f177c10 */ /* 0x040fe40009ffe4ff */
[----:B------:R-:W-:-:S07]  /*0ba0*/  IADD3.X R15, PT, PT, R15, UR11, RZ, P1, !PT ;  /* 0x0000000b0f0f7c10 */ /* 0x000fce0008ffe4ff */
.L_x_7:
[----:B0-----:R-:W2:Y:S04]  /*0bb0*/  LDG.E R17, desc[UR8][R8.64+-0x10] ;  /* 0xfffff00808117981 */ /* 0x001ea8000c1e1900 */
[----:B------:R-:W3:Y:S01]  /*0bc0*/  LDG.E R12, desc[UR8][R14.64+-0x10] ;  /* 0xfffff0080e0c7981 */ /* 0x000ee2000c1e1900 */
[----:B------:R-:W-:Y:S01]  /*0bd0*/  MOV R16, R20 ;  /* 0x0000001400107202 */ /* 0x000fe20000000f00 */
[----:B--2---:R-:W-:-:S04]  /*0be0*/  FADD R17, R17, -R10 ;  /* 0x8000000a11117221 */ /* 0x004fc80000000000 */
[----:B---3--:R-:W-:Y:S01]  /*0bf0*/  FMUL R19, R12, R17 ;  /* 0x000000110c137220 */ /* 0x008fe20000400000 */
[----:B------:R-:W-:-:S05]  /*0c00*/  MOV R17, R23 ;  /* 0x0000001700117202 */ /* 0x000fca0000000f00 */
[----:B------:R0:W-:Y:S04]  /*0c10*/  STG.E desc[UR8][R16.64+-0x10], R19 ;  /* 0xfffff01310007986 */ /* 0x0001e8000c101908 */
[----:B------:R-:W2:Y:S04]  /*0c20*/  LDG.E R21, desc[UR8][R8.64+-0xc] ;  /* 0xfffff40808157981 */ /* 0x000ea8000c1e1900 */
[----:B------:R-:W3:Y:S01]  /*0c30*/  LDG.E R12, desc[UR8][R14.64+-0xc] ;  /* 0xfffff4080e0c7981 */ /* 0x000ee2000c1e1900 */
[----:B--2---:R-:W-:-:S04]  /*0c40*/  FADD R21, R21, -R10 ;  /* 0x8000000a15157221 */ /* 0x004fc80000000000 */
[----:B---3--:R-:W-:-:S05]  /*0c50*/  FMUL R21, R12, R21 ;  /* 0x000000150c157220 */ /* 0x008fca0000400000 */
[----:B------:R1:W-:Y:S04]  /*0c60*/  STG.E desc[UR8][R16.64+-0xc], R21 ;  /* 0xfffff41510007986 */ /* 0x0003e8000c101908 */
[----:B------:R-:W2:Y:S04]  /*0c70*/  LDG.E R23, desc[UR8][R8.64+-0x8] ;  /* 0xfffff80808177981 */ /* 0x000ea8000c1e1900 */
[----:B------:R-:W3:Y:S01]  /*0c80*/  LDG.E R12, desc[UR8][R14.64+-0x8] ;  /* 0xfffff8080e0c7981 */ /* 0x000ee2000c1e1900 */
[----:B--2---:R-:W-:-:S04]  /*0c90*/  FADD R23, R23, -R10 ;  /* 0x8000000a17177221 */ /* 0x004fc80000000000 */
[----:B---3--:R-:W-:-:S05]  /*0ca0*/  FMUL R23, R12, R23 ;  /* 0x000000170c177220 */ /* 0x008fca0000400000 */
[----:B------:R2:W-:Y:S04]  /*0cb0*/  STG.E desc[UR8][R16.64+-0x8], R23 ;  /* 0xfffff81710007986 */ /* 0x0005e8000c101908 */
[----:B0-----:R-:W3:Y:S04]  /*0cc0*/  LDG.E R19, desc[UR8][R8.64+-0x4] ;  /* 0xfffffc0808137981 */ /* 0x001ee8000c1e1900 */
[----:B------:R-:W4:Y:S01]  /*0cd0*/  LDG.E R12, desc[UR8][R14.64+-0x4] ;  /* 0xfffffc080e0c7981 */ /* 0x000f22000c1e1900 */
[----:B---3--:R-:W-:-:S04]  /*0ce0*/  FADD R19, R19, -R10 ;  /* 0x8000000a13137221 */ /* 0x008fc80000000000 */
[----:B----4-:R-:W-:-:S05]  /*0cf0*/  FMUL R19, R12, R19 ;  /* 0x000000130c137220 */ /* 0x010fca0000400000 */
[----:B------:R0:W-:Y:S04]  /*0d00*/  STG.E desc[UR8][R16.64+-0x4], R19 ;  /* 0xfffffc1310007986 */ /* 0x0001e8000c101908 */
[----:B-1----:R-:W3:Y:S04]  /*0d10*/  LDG.E R21, desc[UR8][R8.64] ;  /* 0x0000000808157981 */ /* 0x002ee8000c1e1900 */
[----:B------:R-:W4:Y:S01]  /*0d20*/  LDG.E R12, desc[UR8][R14.64] ;  /* 0x000000080e0c7981 */ /* 0x000f22000c1e1900 */
[----:B---3--:R-:W-:-:S04]  /*0d30*/  FADD R21, R21, -R10 ;  /* 0x8000000a15157221 */ /* 0x008fc80000000000 */
[----:B----4-:R-:W-:-:S05]  /*0d40*/  FMUL R21, R12, R21 ;  /* 0x000000150c157220 */ /* 0x010fca0000400000 */
[----:B------:R1:W-:Y:S04]  /*0d50*/  STG.E desc[UR8][R16.64], R21 ;  /* 0x0000001510007986 */ /* 0x0003e8000c101908 */
[----:B--2---:R-:W2:Y:S04]  /*0d60*/  LDG.E R23, desc[UR8][R8.64+0x4] ;  /* 0x0000040808177981 */ /* 0x004ea8000c1e1900 */
        /* <DEDUP_REMOVED lines=9> */
[----:B-1----:R1:W3:Y:S04]  /*0e00*/  LDG.E R21, desc[UR8][R8.64+0xc] ;  /* 0x00000c0808157981 */ /* 0x0022e8000c1e1900 */
[----:B------:R4:W5:Y:S01]  /*0e10*/  LDG.E R12, desc[UR8][R14.64+0xc] ;  /* 0x00000c080e0c7981 */ /* 0x000962000c1e1900 */
[----:B------:R-:W-:Y:S02]  /*0e20*/  IADD3 R11, PT, PT, R11, 0x8, RZ ;  /* 0x000000080b0b7810 */ /* 0x000fe40007ffe0ff */
[----:B------:R-:W-:-:S02]  /*0e30*/  IADD3 R20, P4, PT, R16, 0x20, RZ ;  /* 0x0000002010147810 */ /* 0x000fc40007f9e0ff */
[----:B------:R-:W-:Y:S02]  /*0e40*/  ISETP.NE.AND P1, PT, R11, RZ, PT ;  /* 0x000000ff0b00720c */ /* 0x000fe40003f25270 */
[----:B-1----:R-:W-:Y:S02]  /*0e50*/  IADD3 R8, P3, PT, R8, 0x20, RZ ;  /* 0x0000002008087810 */ /* 0x002fe40007f7e0ff */
[----:B--2---:R-:W-:Y:S02]  /*0e60*/  IADD3.X R23, PT, PT, RZ, R17, RZ, P4, !PT ;  /* 0x00000011ff177210 */ /* 0x004fe400027fe4ff */
[----:B----4-:R-:W-:Y:S02]  /*0e70*/  IADD3 R14, P2, PT, R14, 0x20, RZ ;  /* 0x000000200e0e7810 */ /* 0x010fe40007f5e0ff */
[----:B------:R-:W-:Y:S02]  /*0e80*/  IADD3.X R9, PT, PT, RZ, R9, RZ, P3, !PT ;  /* 0x00000009ff097210 */ /* 0x000fe40001ffe4ff */
[----:B------:R-:W-:Y:S01]  /*0e90*/  IADD3.X R15, PT, PT, RZ, R15, RZ, P2, !PT ;  /* 0x0000000fff0f7210 */ /* 0x000fe200017fe4ff */
[----:B---3--:R-:W-:-:S04]  /*0ea0*/  FADD R21, R21, -R10 ;  /* 0x8000000a15157221 */ /* 0x008fc80000000000 */
[----:B-----5:R-:W-:-:S05]  /*0eb0*/  FMUL R21, R12, R21 ;  /* 0x000000150c157220 */ /* 0x020fca0000400000 */
[----:B------:R0:W-:Y:S01]  /*0ec0*/  STG.E desc[UR8][R16.64+0xc], R21 ;  /* 0x00000c1510007986 */ /* 0x0001e2000c101908 */
[----:B------:R-:W-:Y:S05]  /*0ed0*/  @P1 BRA `(.L_x_7) ;  /* 0xfffffffc00341947 */ /* 0x000fea000383ffff */
.L_x_6:
[----:B------:R-:W-:Y:S05]  /*0ee0*/  @!P0 EXIT ;  /* 0x000000000000894d */ /* 0x000fea0003800000 */
[----:B------:R-:W-:Y:S02]  /*0ef0*/  ISETP.GE.U32.AND P0, PT, R18, 0x4, PT ;  /* 0x000000041200780c */ /* 0x000fe40003f06070 */
[----:B------:R-:W-:-:S04]  /*0f00*/  LOP3.LUT R20, R2, 0x3, RZ, 0xc0, !PT ;  /* 0x0000000302147812 */ /* 0x000fc800078ec0ff */
[----:B------:R-:W-:-:S07]  /*0f10*/  ISETP.NE.AND P1, PT, R20, RZ, PT ;  /* 0x000000ff1400720c */ /* 0x000fce0003f25270 */
[----:B------:R-:W-:Y:S06]  /*0f20*/  @!P0 BRA `(.L_x_8) ;  /* 0x0000000000708947 */ /* 0x000fec0003800000 */
[C---:B0-----:R-:W-:Y:S01]  /*0f30*/  IMAD.WIDE.U32 R16, R3.reuse, 0x4, R4 ;  /* 0x0000000403107825 */ /* 0x041fe200078e0004 */
[----:B------:R-:W0:Y:S03]  /*0f40*/  LDCU.64 UR4, c[0x0][0x380] ;  /* 0x00007000ff0477ac */ /* 0x000e260008000a00 */
[----:B------:R-:W-:Y:S01]  /*0f50*/  IMAD.WIDE.U32 R14, R3, 0x4, R6 ;  /* 0x00000004030e7825 */ /* 0x000fe200078e0006 */
[----:B------:R-:W2:Y:S04]  /*0f60*/  LDG.E R9, desc[UR8][R16.64] ;  /* 0x0000000810097981 */ /* 0x000ea8000c1e1900 */
[----:B------:R-:W3:Y:S01]  /*0f70*/  LDG.E R11, desc[UR8][R14.64] ;  /* 0x000000080e0b7981 */ /* 0x000ee2000c1e1900 */
[----:B------:R-:W-:-:S04]  /*0f80*/  IADD3 R18, P0, PT, R0, R3, RZ ;  /* 0x0000000300127210 */ /* 0x000fc80007f1e0ff */
[----:B------:R-:W-:Y:S02]  /*0f90*/  IADD3.X R19, PT, PT, RZ, R13, RZ, P0, !PT ;  /* 0x0000000dff137210 */ /* 0x000fe400007fe4ff */
[----:B0-----:R-:W-:Y:S01]  /*0fa0*/  LEA R8, P0, R18, UR4, 0x2 ;  /* 0x0000000412087c11 */ /* 0x001fe2000f8010ff */
[----:B--2---:R-:W-:-:S03]  /*0fb0*/  FADD R12, R9, -R10 ;  /* 0x8000000a090c7221 */ /* 0x004fc60000000000 */
[----:B------:R-:W-:Y:S01]  /*0fc0*/  LEA.HI.X R9, R18, UR5, R19, 0x2, P0 ;  /* 0x0000000512097c11 */ /* 0x000fe200080f1413 */
[----:B---3--:R-:W-:-:S05]  /*0fd0*/  FMUL R11, R11, R12 ;  /* 0x0000000c0b0b7220 */ /* 0x008fca0000400000 */
        /* <DEDUP_REMOVED lines=12> */
[----:B0-----:R-:W3:Y:S01]  /*10a0*/  LDG.E R11, desc[UR8][R14.64+0xc] ;  /* 0x00000c080e0b7981 */ /* 0x001ee2000c1e1900 */
[----:B------:R-:W-:Y:S01]  /*10b0*/  IADD3 R3, PT, PT, R3, 0x4, RZ ;  /* 0x0000000403037810 */ /* 0x000fe20007ffe0ff */
[----:B--2---:R-:W-:-:S04]  /*10c0*/  FADD R12, R23, -R10 ;  /* 0x8000000a170c7221 */ /* 0x004fc80000000000 */
[----:B---3--:R-:W-:-:S05]  /*10d0*/  FMUL R11, R11, R12 ;  /* 0x0000000c0b0b7220 */ /* 0x008fca0000400000 */
[----:B------:R1:W-:Y:S02]  /*10e0*/  STG.E desc[UR8][R8.64+0xc], R11 ;  /* 0x00000c0b08007986 */ /* 0x0003e4000c101908 */
.L_x_8:
[----:B------:R-:W-:Y:S05]  /*10f0*/  @!P1 EXIT ;  /* 0x000000000000994d */ /* 0x000fea0003800000 */
[----:B------:R-:W-:Y:S02]  /*1100*/  ISETP.NE.AND P0, PT, R20, 0x1, PT ;  /* 0x000000011400780c */ /* 0x000fe40003f05270 */
[----:B------:R-:W-:-:S04]  /*1110*/  LOP3.LUT R2, R2, 0x1, RZ, 0xc0, !PT ;  /* 0x0000000102027812 */ /* 0x000fc800078ec0ff */
[----:B------:R-:W-:-:S07]  /*1120*/  ISETP.NE.U32.AND P1, PT, R2, 0x1, PT ;  /* 0x000000010200780c */ /* 0x000fce0003f25070 */
[----:B------:R-:W-:Y:S06]  /*1130*/  @!P0 BRA `(.L_x_9) ;  /* 0x0000000000488947 */ /* 0x000fec0003800000 */
[C---:B0-----:R-:W-:Y:S01]  /*1140*/  IMAD.WIDE.U32 R16, R3.reuse, 0x4, R4 ;  /* 0x0000000403107825 */ /* 0x041fe200078e0004 */
[----:B------:R-:W0:Y:S03]  /*1150*/  LDCU.64 UR4, c[0x0][0x380] ;  /* 0x00007000ff0477ac */ /* 0x000e260008000a00 */
[----:B------:R-:W-:Y:S01]  /*1160*/  IMAD.WIDE.U32 R14, R3, 0x4, R6 ;  /* 0x00000004030e7825 */ /* 0x000fe200078e0006 */
[----:B-1----:R-:W2:Y:S04]  /*1170*/  LDG.E R9, desc[UR8][R16.64] ;  /* 0x0000000810097981 */ /* 0x002ea8000c1e1900 */
        /* <DEDUP_REMOVED lines=8> */
[----:B------:R-:W3:Y:S04]  /*1200*/  LDG.E R19, desc[UR8][R16.64+0x4] ;  /* 0x0000040810137981 */ /* 0x000ee8000c1e1900 */
[----:B------:R-:W4:Y:S01]  /*1210*/  LDG.E R2, desc[UR8][R14.64+0x4] ;  /* 0x000004080e027981 */ /* 0x000f22000c1e1900 */
[----:B------:R-:W-:Y:S01]  /*1220*/  IADD3 R3, PT, PT, R3, 0x2, RZ ;  /* 0x0000000203037810 */ /* 0x000fe20007ffe0ff */
[----:B---3--:R-:W-:-:S04]  /*1230*/  FADD R19, R19, -R10 ;  /* 0x8000000a13137221 */ /* 0x008fc80000000000 */
[----:B----4-:R-:W-:-:S05]  /*1240*/  FMUL R19, R2, R19 ;  /* 0x0000001302137220 */ /* 0x010fca0000400000 */
[----:B------:R2:W-:Y:S02]  /*1250*/  STG.E desc[UR8][R8.64+0x4], R19 ;  /* 0x0000041308007986 */ /* 0x0005e4000c101908 */
.L_x_9:
[----:B------:R-:W-:Y:S05]  /*1260*/  @P1 EXIT ;  /* 0x000000000000194d */ /* 0x000fea0003800000 */
[C---:B------:R-:W-:Y:S01]  /*1270*/  IMAD.WIDE.U32 R4, R3.reuse, 0x4, R4 ;  /* 0x0000000403047825 */ /* 0x040fe200078e0004 */
[----:B------:R-:W3:Y:S03]  /*1280*/  LDCU.64 UR4, c[0x0][0x380] ;  /* 0x00007000ff0477ac */ /* 0x000ee60008000a00 */
[----:B------:R-:W-:Y:S02]  /*1290*/  IMAD.WIDE.U32 R6, R3, 0x4, R6 ;  /* 0x0000000403067825 */ /* 0x000fe400078e0006 */
[----:B------:R-:W1:Y:S04]  /*12a0*/  LDG.E R5, desc[UR8][R4.64] ;  /* 0x0000000804057981 */ /* 0x000e68000c1e1900 */
[----:B------:R-:W4:Y:S01]  /*12b0*/  LDG.E R6, desc[UR8][R6.64] ;  /* 0x0000000806067981 */ /* 0x000f22000c1e1900 */
[----:B------:R-:W-:-:S04]  /*12c0*/  IADD3 R0, P0, PT, R0, R3, RZ ;  /* 0x0000000300007210 */ /* 0x000fc80007f1e0ff */
[----:B------:R-:W-:Y:S02]  /*12d0*/  IADD3.X R13, PT, PT, RZ, R13, RZ, P0, !PT ;  /* 0x0000000dff0d7210 */ /* 0x000fe400007fe4ff */
[----:B---3--:R-:W-:-:S04]  /*12e0*/  LEA R2, P0, R0, UR4, 0x2 ;  /* 0x0000000400027c11 */ /* 0x008fc8000f8010ff */
[----:B------:R-:W-:Y:S01]  /*12f0*/  LEA.HI.X R3, R0, UR5, R13, 0x2, P0 ;  /* 0x0000000500037c11 */ /* 0x000fe200080f140d */
[----:B-12---:R-:W-:-:S04]  /*1300*/  FADD R9, R5, -R10 ;  /* 0x8000000a05097221 */ /* 0x006fc80000000000 */
[----:B----4-:R-:W-:-:S05]  /*1310*/  FMUL R9, R6, R9 ;  /* 0x0000000906097220 */ /* 0x010fca0000400000 */
[----:B------:R-:W-:Y:S01]  /*1320*/  STG.E desc[UR8][R2.64], R9 ;  /* 0x0000000902007986 */ /* 0x000fe2000c101908 */
[----:B------:R-:W-:Y:S05]  /*1330*/  EXIT ;  /* 0x000000000000794d */ /* 0x000fea0003800000 */
.L_x_10:
[----:B------:R-:W-:-:S00]  /*1340*/  BRA `(.L_x_10) ;  /* 0xfffffffc00fc7947 */ /* 0x000fc0000383ffff */
[----:B------:R-:W-:-:S00]  /*1350*/  NOP ;  /* 0x0000000000007918 */ /* 0x000fc00000000000 */
        /* <DEDUP_REMOVED lines=10> */
.L_x_11:


//--------------------- .nv.shared.reserved.0     --------------------------
	.section	.nv.shared.reserved.0,"aw",@nobits
	.weak		__nv_reservedSMEM_offset_0_alias
	.size		__nv_reservedSMEM_offset_0_alias, 0, 64
	.other		__nv_reservedSMEM_offset_0_alias,@"STO_CUDA_RESERVED_SHARED STV_DEFAULT"
__nv_reservedSMEM_offset_0_alias:
	.zero		0
	.zero		64


//--------------------- .nv.constant0._Z30simple_softmax_backward_kernelPfPKfS1_ii --------------------------
	.section	.nv.constant0._Z30simple_softmax_backward_kernelPfPKfS1_ii,"a",@progbits
	.sectionflags	@""
	.align	4
.nv.constant0._Z30simple_softmax_backward_kernelPfPKfS1_ii:
	.zero		928


//--------------------- SYMBOLS --------------------------

	.type		.nv.reservedSmem.offset0,@object
	.size		.nv.reservedSmem.offset0,0x4
